	.headerflags	@"EF_CUDA_TEXMODE_UNIFIED EF_CUDA_64BIT_ADDRESS EF_CUDA_ACCELERATORS EF_CUDA_SM90 EF_CUDA_VIRTUAL_SM(EF_CUDA_SM90)"
	.elftype	@"ET_EXEC"


//--------------------- .nv.info                  --------------------------
	.section	.nv.info,"",@"SHT_CUDA_INFO"
	.align	4


	//----- nvinfo : EIATTR_REGCOUNT
	.align		4
        /*0000*/ 	.byte	0x04, 0x2f
        /*0002*/ 	.short	(.L_1 - .L_0)
	.align		4
.L_0:
        /*0004*/ 	.word	index@(triton_poi_fused_mul_2)
        /*0008*/ 	.word	0x0000000c


	//----- nvinfo : EIATTR_MIN_STACK_SIZE
	.align		4
.L_1:
        /*000c*/ 	.byte	0x04, 0x12
        /*000e*/ 	.short	(.L_3 - .L_2)
	.align		4
.L_2:
        /*0010*/ 	.word	index@(triton_poi_fused_mul_2)
        /*0014*/ 	.word	0x00000000


	//----- nvinfo : EIATTR_FRAME_SIZE
	.align		4
.L_3:
        /*0018*/ 	.byte	0x04, 0x11
        /*001a*/ 	.short	(.L_5 - .L_4)
	.align		4
.L_4:
        /*001c*/ 	.word	index@(triton_poi_fused_mul_2)
        /*0020*/ 	.word	0x00000000


	//----- nvinfo : EIATTR_MIN_STACK_SIZE
	.align		4
.L_5:
        /*0024*/ 	.byte	0x04, 0x12
        /*0026*/ 	.short	(.L_7 - .L_6)
	.align		4
.L_6:
        /*0028*/ 	.word	index@(triton_poi_fused_mul_2)
        /*002c*/ 	.word	0x00000000
.L_7:


//--------------------- .nv.info.triton_poi_fused_mul_2 --------------------------
	.section	.nv.info.triton_poi_fused_mul_2,"",@"SHT_CUDA_INFO"
	.sectionflags	@""
	.align	4


	//----- nvinfo : EIATTR_CUDA_API_VERSION
	.align		4
        /*0000*/ 	.byte	0x04, 0x37
        /*0002*/ 	.short	(.L_9 - .L_8)
.L_8:
        /*0004*/ 	.word	0x0000007c


	//----- nvinfo : EIATTR_KPARAM_INFO
	.align		4
.L_9:
        /*0008*/ 	.byte	0x04, 0x17
        /*000a*/ 	.short	(.L_11 - .L_10)
.L_10:
        /*000c*/ 	.word	0x00000000
        /*0010*/ 	.short	0x0003
        /*0012*/ 	.short	0x0018
        /*0014*/ 	.byte	0x00, 0xf0, 0x11, 0x00


	//----- nvinfo : EIATTR_KPARAM_INFO
	.align		4
.L_11:
        /*0018*/ 	.byte	0x04, 0x17
        /*001a*/ 	.short	(.L_13 - .L_12)
.L_12:
        /*001c*/ 	.word	0x00000000
        /*0020*/ 	.short	0x0002
        /*0022*/ 	.short	0x0010
        /*0024*/ 	.byte	0x00, 0xf4, 0x21, 0x00


	//----- nvinfo : EIATTR_KPARAM_INFO
	.align		4
.L_13:
        /*0028*/ 	.byte	0x04, 0x17
        /*002a*/ 	.short	(.L_15 - .L_14)
.L_14:
        /*002c*/ 	.word	0x00000000
        /*0030*/ 	.short	0x0001
        /*0032*/ 	.short	0x0008
        /*0034*/ 	.byte	0x00, 0xf4, 0x21, 0x00


	//----- nvinfo : EIATTR_KPARAM_INFO
	.align		4
.L_15:
        /*0038*/ 	.byte	0x04, 0x17
        /*003a*/ 	.short	(.L_17 - .L_16)
.L_16:
        /*003c*/ 	.word	0x00000000
        /*0040*/ 	.short	0x0000
        /*0042*/ 	.short	0x0000
        /*0044*/ 	.byte	0x00, 0xf4, 0x21, 0x00


	//----- nvinfo : EIATTR_SPARSE_MMA_MASK
	.align		4
.L_17:
        /*0048*/ 	.byte	0x03, 0x50
        /*004a*/ 	.short	0x0000


	//----- nvinfo : EIATTR_MAXREG_COUNT
	.align		4
        /*004c*/ 	.byte	0x03, 0x1b
        /*004e*/ 	.short	0x00ff


	//----- nvinfo : EIATTR_EXIT_INSTR_OFFSETS
	.align		4
        /*0050*/ 	.byte	0x04, 0x1c
        /*0052*/ 	.short	(.L_19 - .L_18)


	//   ....[0]....
.L_18:
        /*0054*/ 	.word	0x00000360


	//   ....[1]....
        /*0058*/ 	.word	0x00000380


	//----- nvinfo : EIATTR_REQNTID
	.align		4
.L_19:
        /*005c*/ 	.byte	0x04, 0x10
        /*005e*/ 	.short	(.L_21 - .L_20)
.L_20:
        /*0060*/ 	.word	0x00000080
        /*0064*/ 	.word	0x00000001
        /*0068*/ 	.word	0x00000001


	//----- nvinfo : EIATTR_CBANK_PARAM_SIZE
	.align		4
.L_21:
        /*006c*/ 	.byte	0x03, 0x19
        /*006e*/ 	.short	0x001c


	//----- nvinfo : EIATTR_PARAM_CBANK
	.align		4
        /*0070*/ 	.byte	0x04, 0x0a
        /*0072*/ 	.short	(.L_23 - .L_22)
	.align		4
.L_22:
        /*0074*/ 	.word	index@(.nv.constant0.triton_poi_fused_mul_2)
        /*0078*/ 	.short	0x0210
        /*007a*/ 	.short	0x001c


	//----- nvinfo : EIATTR_SW_WAR
	.align		4
.L_23:
        /*007c*/ 	.byte	0x04, 0x36
        /*007e*/ 	.short	(.L_25 - .L_24)
.L_24:
        /*0080*/ 	.word	0x00000008
.L_25:


//--------------------- .nv.callgraph             --------------------------
	.section	.nv.callgraph,"",@"SHT_CUDA_CALLGRAPH"
	.align	4
	.sectionentsize	8
	.align		4
        /*0000*/ 	.word	0x00000000
	.align		4
        /*0004*/ 	.word	0xffffffff
	.align		4
        /*0008*/ 	.word	0x00000000
	.align		4
        /*000c*/ 	.word	0xfffffffe
	.align		4
        /*0010*/ 	.word	0x00000000
	.align		4
        /*0014*/ 	.word	0xfffffffd
	.align		4
        /*0018*/ 	.word	0x00000000
	.align		4
        /*001c*/ 	.word	0xfffffffc


//--------------------- .text.triton_poi_fused_mul_2 --------------------------
	.section	.text.triton_poi_fused_mul_2,"ax",@progbits
	.align	128
        .global         triton_poi_fused_mul_2
        .type           triton_poi_fused_mul_2,@function
        .size           triton_poi_fused_mul_2,(.L_x_1 - triton_poi_fused_mul_2)
        .other          triton_poi_fused_mul_2,@"STO_CUDA_ENTRY STV_DEFAULT"
triton_poi_fused_mul_2:
.text.triton_poi_fused_mul_2:
[----:B------:R-:W0:Y:S02]  /*0000*/  LDC R1, c[0x0][0x28] ;  /* 0x00000a00ff017b82 */ /* 0x000e240000000800 */
[----:B------:R-:W1:Y:S01]  /*0010*/  S2R R0, SR_TID.X ;  /* 0x0000000000007919 */ /* 0x000e620000002100 */
[----:B------:R-:W2:Y:S01]  /*0020*/  LDC.64 R6, c[0x0][0x218] ;  /* 0x00008600ff067b82 */ /* 0x000ea20000000a00 */
[----:B------:R-:W-:Y:S01]  /*0030*/  CS2R R8, SRZ ;  /* 0x0000000000087805 */ /* 0x000fe2000001ff00 */
[----:B------:R-:W-:Y:S01]  /*0040*/  ULDC.64 UR4, c[0x0][0x208] ;  /* 0x0000820000047ab9 */ /* 0x000fe20000000a00 */
[----:B------:R-:W3:Y:S01]  /*0050*/  S2R R5, SR_CTAID.X ;  /* 0x0000000000057919 */ /* 0x000ee20000002500 */
[----:B-1----:R-:W-:Y:S02]  /*0060*/  SHF.L.U32 R0, R0, 0x1, RZ ;  /* 0x0000000100007819 */ /* 0x002fe400000006ff */
[----:B---3--:R-:W-:Y:S02]  /*0070*/  SHF.R.S32.HI R3, RZ, 0x17, R5 ;  /* 0x00000017ff037819 */ /* 0x008fe40000011405 */
[----:B------:R-:W-:Y:S02]  /*0080*/  LOP3.LUT R0, R0, 0xfe, RZ, 0xc0, !PT ;  /* 0x000000fe00007812 */ /* 0x000fe400078ec0ff */
[----:B------:R-:W-:-:S02]  /*0090*/  SGXT R3, R3, 0x1 ;  /* 0x000000010303781a */ /* 0x000fc40000000200 */
[----:B------:R-:W-:Y:S02]  /*00a0*/  LEA R0, R5, R0, 0x8 ;  /* 0x0000000005007211 */ /* 0x000fe400078e40ff */
[----:B------:R-:W1:Y:S02]  /*00b0*/  LDC.64 R4, c[0x0][0x210] ;  /* 0x00008400ff047b82 */ /* 0x000e640000000a00 */
[----:B------:R-:W-:Y:S02]  /*00c0*/  LEA.HI R3, R3, R0, RZ, 0x4 ;  /* 0x0000000003037211 */ /* 0x000fe400078f20ff */
[----:B------:R-:W-:Y:S02]  /*00d0*/  ISETP.GE.AND P0, PT, R0, 0x100, PT ;  /* 0x000001000000780c */ /* 0x000fe40003f06270 */
[----:B------:R-:W-:-:S05]  /*00e0*/  SHF.R.S32.HI R3, RZ, 0x4, R3 ;  /* 0x00000004ff037819 */ /* 0x000fca0000011403 */
[----:B--2---:R-:W-:-:S06]  /*00f0*/  IMAD.WIDE R6, R3, 0x4, R6 ;  /* 0x0000000403067825 */ /* 0x004fcc00078e0206 */
[----:B------:R-:W2:Y:S04]  /*0100*/  @!P0 LDG.E.EL R8, desc[UR4][R6.64] ;  /* 0x0000000406088981 */ /* 0x000ea8000c2e1900 */
[----:B------:R-:W3:Y:S01]  /*0110*/  @!P0 LDG.E.EL R9, desc[UR4][R6.64] ;  /* 0x0000000406098981 */ /* 0x000ee2000c2e1900 */
[----:B------:R-:W-:Y:S01]  /*0120*/  CS2R R2, SRZ ;  /* 0x0000000000027805 */ /* 0x000fe2000001ff00 */
[----:B-1----:R-:W-:-:S05]  /*0130*/  IMAD.WIDE R4, R0, 0x4, R4 ;  /* 0x0000000400047825 */ /* 0x002fca00078e0204 */
[----:B------:R1:W4:Y:S01]  /*0140*/  @!P0 LDG.E.64 R2, desc[UR4][R4.64] ;  /* 0x0000000404028981 */ /* 0x000322000c1e1b00 */
[----:B--2---:R-:W-:-:S04]  /*0150*/  FSETP.GEU.AND P1, PT, R8, RZ, PT ;  /* 0x000000ff0800720b */ /* 0x004fc80003f2e000 */
[----:B------:R-:W-:Y:S02]  /*0160*/  FSEL R8, R8, RZ, P1 ;  /* 0x000000ff08087208 */ /* 0x000fe40000800000 */
[----:B---3--:R-:W-:-:S03]  /*0170*/  FSETP.GEU.AND P1, PT, R9, RZ, PT ;  /* 0x000000ff0900720b */ /* 0x008fc60003f2e000 */
[----:B------:R-:W-:Y:S01]  /*0180*/  FADD R8, RZ, -R8 ;  /* 0x80000008ff087221 */ /* 0x000fe20000000000 */
[----:B------:R-:W-:-:S03]  /*0190*/  FSEL R9, R9, RZ, P1 ;  /* 0x000000ff09097208 */ /* 0x000fc60000800000 */
[----:B------:R-:W-:Y:S02]  /*01a0*/  FMUL R8, R8, 1.4426950216293334961 ;  /* 0x3fb8aa3b08087820 */ /* 0x000fe40000400000 */
[----:B------:R-:W-:-:S03]  /*01b0*/  FADD R9, RZ, -R9 ;  /* 0x80000009ff097221 */ /* 0x000fc60000000000 */
[----:B------:R-:W-:Y:S01]  /*01c0*/  FSETP.GEU.AND P1, PT, R8, -126, PT ;  /* 0xc2fc00000800780b */ /* 0x000fe20003f2e000 */
[----:B------:R-:W-:-:S05]  /*01d0*/  FMUL R9, R9, 1.4426950216293334961 ;  /* 0x3fb8aa3b09097820 */ /* 0x000fca0000400000 */
[----:B------:R-:W-:-:S07]  /*01e0*/  FSETP.GEU.AND P2, PT, R9, -126, PT ;  /* 0xc2fc00000900780b */ /* 0x000fce0003f4e000 */
[----:B------:R-:W-:-:S04]  /*01f0*/  @!P1 FMUL R8, R8, 0.5 ;  /* 0x3f00000008089820 */ /* 0x000fc80000400000 */
[----:B-1----:R1:W2:Y:S02]  /*0200*/  MUFU.EX2 R4, R8 ;  /* 0x0000000800047308 */ /* 0x0022a40000000800 */
[----:B------:R-:W-:-:S06]  /*0210*/  @!P2 FMUL R9, R9, 0.5 ;  /* 0x3f0000000909a820 */ /* 0x000fcc0000400000 */
[----:B------:R-:W3:Y:S01]  /*0220*/  MUFU.EX2 R5, R9 ;  /* 0x0000000900057308 */ /* 0x000ee20000000800 */
[----:B-1----:R-:W-:Y:S01]  /*0230*/  HFMA2.MMA R8, -RZ, RZ, 1.625, 0 ;  /* 0x3e800000ff087435 */ /* 0x002fe200000001ff */
[----:B--2---:R-:W-:-:S04]  /*0240*/  @!P1 FMUL R4, R4, R4 ;  /* 0x0000000404049220 */ /* 0x004fc80000400000 */
[----:B------:R-:W-:Y:S01]  /*0250*/  FADD R6, R4, 1 ;  /* 0x3f80000004067421 */ /* 0x000fe20000000000 */
[----:B---3--:R-:W-:-:S04]  /*0260*/  @!P2 FMUL R5, R5, R5 ;  /* 0x000000050505a220 */ /* 0x008fc80000400000 */
[----:B------:R-:W-:Y:S01]  /*0270*/  FSETP.GT.AND P1, PT, R6, 8.50705917302346158658e+37, PT ;  /* 0x7e8000000600780b */ /* 0x000fe20003f24000 */
[----:B------:R-:W-:-:S03]  /*0280*/  FADD R7, R5, 1 ;  /* 0x3f80000005077421 */ /* 0x000fc60000000000 */
[----:B------:R-:W-:Y:S01]  /*0290*/  FSEL R9, R8, 1, P1 ;  /* 0x3f80000008097808 */ /* 0x000fe20000800000 */
[----:B------:R-:W1:Y:S01]  /*02a0*/  LDC.64 R4, c[0x0][0x220] ;  /* 0x00008800ff047b82 */ /* 0x000e620000000a00 */
[----:B------:R-:W-:-:S04]  /*02b0*/  FSETP.GT.AND P2, PT, R7, 8.50705917302346158658e+37, PT ;  /* 0x7e8000000700780b */ /* 0x000fc80003f44000 */
[----:B------:R-:W-:-:S03]  /*02c0*/  FSEL R8, R8, 1, P2 ;  /* 0x3f80000008087808 */ /* 0x000fc60001000000 */
[----:B------:R-:W-:-:S06]  /*02d0*/  @P1 FMUL R6, R6, 0.25 ;  /* 0x3e80000006061820 */ /* 0x000fcc0000400000 */
[----:B------:R-:W2:Y:S01]  /*02e0*/  MUFU.RCP R6, R6 ;  /* 0x0000000600067308 */ /* 0x000ea20000001000 */
[----:B------:R-:W-:-:S07]  /*02f0*/  @P2 FMUL R7, R7, 0.25 ;  /* 0x3e80000007072820 */ /* 0x000fce0000400000 */
[----:B------:R-:W3:Y:S01]  /*0300*/  MUFU.RCP R7, R7 ;  /* 0x0000000700077308 */ /* 0x000ee20000001000 */
[----:B-1----:R-:W-:-:S04]  /*0310*/  IMAD.WIDE R4, R0, 0x4, R4 ;  /* 0x0000000400047825 */ /* 0x002fc800078e0204 */
[----:B--2---:R-:W-:-:S04]  /*0320*/  FMUL R9, R6, R9 ;  /* 0x0000000906097220 */ /* 0x004fc80000400000 */
[----:B----4-:R-:W-:Y:S01]  /*0330*/  FMUL R2, R9, R2 ;  /* 0x0000000209027220 */ /* 0x010fe20000400000 */
[----:B---3--:R-:W-:-:S04]  /*0340*/  FMUL R8, R7, R8 ;  /* 0x0000000807087220 */ /* 0x008fc80000400000 */
[----:B------:R-:W-:Y:S01]  /*0350*/  FMUL R3, R8, R3 ;  /* 0x0000000308037220 */ /* 0x000fe20000400000 */
[----:B------:R-:W-:Y:S06]  /*0360*/  @P0 EXIT ;  /* 0x000000000000094d */ /* 0x000fec0003800000 */
[----:B------:R-:W-:Y:S01]  /*0370*/  STG.E.64 desc[UR4][R4.64], R2 ;  /* 0x0000000204007986 */ /* 0x000fe2000c101b04 */
[----:B------:R-:W-:Y:S05]  /*0380*/  EXIT ;  /* 0x000000000000794d */ /* 0x000fea0003800000 */
.L_x_0:
[----:B------:R-:W-:-:S00]  /*0390*/  BRA `(.L_x_0) ;  /* 0xfffffffc00fc7947 */ /* 0x000fc0000383ffff */
[----:B------:R-:W-:-:S00]  /*03a0*/  NOP ;  /* 0x0000000000007918 */ /* 0x000fc00000000000 */
        /* <DEDUP_REMOVED lines=13> */
.L_x_1:


//--------------------- .nv.constant0.triton_poi_fused_mul_2 --------------------------
	.section	.nv.constant0.triton_poi_fused_mul_2,"a",@progbits
	.sectionflags	@""
	.align	4
.nv.constant0.triton_poi_fused_mul_2:
	.zero		556
